	.headerflags	@"EF_CUDA_TEXMODE_UNIFIED EF_CUDA_64BIT_ADDRESS EF_CUDA_ACCELERATORS EF_CUDA_SM90 EF_CUDA_VIRTUAL_SM(EF_CUDA_SM90)"
	.elftype	@"ET_EXEC"


//--------------------- .nv.info                  --------------------------
	.section	.nv.info,"",@"SHT_CUDA_INFO"
	.align	4


	//----- nvinfo : EIATTR_REGCOUNT
	.align		4
        /*0000*/ 	.byte	0x04, 0x2f
        /*0002*/ 	.short	(.L_3 - .L_2)
	.align		4
.L_2:
        /*0004*/ 	.word	index@(triton_poi_fused__native_batch_norm_legit_no_training_5)
        /*0008*/ 	.word	0x00000012


	//----- nvinfo : EIATTR_MIN_STACK_SIZE
	.align		4
.L_3:
        /*000c*/ 	.byte	0x04, 0x12
        /*000e*/ 	.short	(.L_5 - .L_4)
	.align		4
.L_4:
        /*0010*/ 	.word	index@(triton_poi_fused__native_batch_norm_legit_no_training_5)
        /*0014*/ 	.word	0x00000000


	//----- nvinfo : EIATTR_FRAME_SIZE
	.align		4
.L_5:
        /*0018*/ 	.byte	0x04, 0x11
        /*001a*/ 	.short	(.L_7 - .L_6)
	.align		4
.L_6:
        /*001c*/ 	.word	index@(triton_poi_fused__native_batch_norm_legit_no_training_5)
        /*0020*/ 	.word	0x00000000


	//----- nvinfo : EIATTR_MIN_STACK_SIZE
	.align		4
.L_7:
        /*0024*/ 	.byte	0x04, 0x12
        /*0026*/ 	.short	(.L_9 - .L_8)
	.align		4
.L_8:
        /*0028*/ 	.word	index@(triton_poi_fused__native_batch_norm_legit_no_training_5)
        /*002c*/ 	.word	0x00000000
.L_9:


//--------------------- .nv.info.triton_poi_fused__native_batch_norm_legit_no_training_5 --------------------------
	.section	.nv.info.triton_poi_fused__native_batch_norm_legit_no_training_5,"",@"SHT_CUDA_INFO"
	.sectionflags	@""
	.align	4


	//----- nvinfo : EIATTR_CUDA_API_VERSION
	.align		4
        /*0000*/ 	.byte	0x04, 0x37
        /*0002*/ 	.short	(.L_11 - .L_10)
.L_10:
        /*0004*/ 	.word	0x0000007c


	//----- nvinfo : EIATTR_KPARAM_INFO
	.align		4
.L_11:
        /*0008*/ 	.byte	0x04, 0x17
        /*000a*/ 	.short	(.L_13 - .L_12)
.L_12:
        /*000c*/ 	.word	0x00000000
        /*0010*/ 	.short	0x0006
        /*0012*/ 	.short	0x0030
        /*0014*/ 	.byte	0x00, 0xf0, 0x11, 0x00


	//----- nvinfo : EIATTR_KPARAM_INFO
	.align		4
.L_13:
        /*0018*/ 	.byte	0x04, 0x17
        /*001a*/ 	.short	(.L_15 - .L_14)
.L_14:
        /*001c*/ 	.word	0x00000000
        /*0020*/ 	.short	0x0005
        /*0022*/ 	.short	0x0028
        /*0024*/ 	.byte	0x00, 0xf4, 0x21, 0x00


	//----- nvinfo : EIATTR_KPARAM_INFO
	.align		4
.L_15:
        /*0028*/ 	.byte	0x04, 0x17
        /*002a*/ 	.short	(.L_17 - .L_16)
.L_16:
        /*002c*/ 	.word	0x00000000
        /*0030*/ 	.short	0x0004
        /*0032*/ 	.short	0x0020
        /*0034*/ 	.byte	0x00, 0xf4, 0x21, 0x00


	//----- nvinfo : EIATTR_KPARAM_INFO
	.align		4
.L_17:
        /*0038*/ 	.byte	0x04, 0x17
        /*003a*/ 	.short	(.L_19 - .L_18)
.L_18:
        /*003c*/ 	.word	0x00000000
        /*0040*/ 	.short	0x0003
        /*0042*/ 	.short	0x0018
        /*0044*/ 	.byte	0x00, 0xf4, 0x21, 0x00


	//----- nvinfo : EIATTR_KPARAM_INFO
	.align		4
.L_19:
        /*0048*/ 	.byte	0x04, 0x17
        /*004a*/ 	.short	(.L_21 - .L_20)
.L_20:
        /*004c*/ 	.word	0x00000000
        /*0050*/ 	.short	0x0002
        /*0052*/ 	.short	0x0010
        /*0054*/ 	.byte	0x00, 0xf4, 0x21, 0x00


	//----- nvinfo : EIATTR_KPARAM_INFO
	.align		4
.L_21:
        /*0058*/ 	.byte	0x04, 0x17
        /*005a*/ 	.short	(.L_23 - .L_22)
.L_22:
        /*005c*/ 	.word	0x00000000
        /*0060*/ 	.short	0x0001
        /*0062*/ 	.short	0x0008
        /*0064*/ 	.byte	0x00, 0xf4, 0x21, 0x00


	//----- nvinfo : EIATTR_KPARAM_INFO
	.align		4
.L_23:
        /*0068*/ 	.byte	0x04, 0x17
        /*006a*/ 	.short	(.L_25 - .L_24)
.L_24:
        /*006c*/ 	.word	0x00000000
        /*0070*/ 	.short	0x0000
        /*0072*/ 	.short	0x0000
        /*0074*/ 	.byte	0x00, 0xf4, 0x21, 0x00


	//----- nvinfo : EIATTR_SPARSE_MMA_MASK
	.align		4
.L_25:
        /*0078*/ 	.byte	0x03, 0x50
        /*007a*/ 	.short	0x0000


	//----- nvinfo : EIATTR_MAXREG_COUNT
	.align		4
        /*007c*/ 	.byte	0x03, 0x1b
        /*007e*/ 	.short	0x00ff


	//----- nvinfo : EIATTR_EXIT_INSTR_OFFSETS
	.align		4
        /*0080*/ 	.byte	0x04, 0x1c
        /*0082*/ 	.short	(.L_27 - .L_26)


	//   ....[0]....
.L_26:
        /*0084*/ 	.word	0x00000390


	//----- nvinfo : EIATTR_REQNTID
	.align		4
.L_27:
        /*0088*/ 	.byte	0x04, 0x10
        /*008a*/ 	.short	(.L_29 - .L_28)
.L_28:
        /*008c*/ 	.word	0x00000100
        /*0090*/ 	.word	0x00000001
        /*0094*/ 	.word	0x00000001


	//----- nvinfo : EIATTR_CBANK_PARAM_SIZE
	.align		4
.L_29:
        /*0098*/ 	.byte	0x03, 0x19
        /*009a*/ 	.short	0x0034


	//----- nvinfo : EIATTR_PARAM_CBANK
	.align		4
        /*009c*/ 	.byte	0x04, 0x0a
        /*009e*/ 	.short	(.L_31 - .L_30)
	.align		4
.L_30:
        /*00a0*/ 	.word	index@(.nv.constant0.triton_poi_fused__native_batch_norm_legit_no_training_5)
        /*00a4*/ 	.short	0x0210
        /*00a6*/ 	.short	0x0034


	//----- nvinfo : EIATTR_SW_WAR
	.align		4
.L_31:
        /*00a8*/ 	.byte	0x04, 0x36
        /*00aa*/ 	.short	(.L_33 - .L_32)
.L_32:
        /*00ac*/ 	.word	0x00000008
.L_33:


//--------------------- .nv.callgraph             --------------------------
	.section	.nv.callgraph,"",@"SHT_CUDA_CALLGRAPH"
	.align	4
	.sectionentsize	8
	.align		4
        /*0000*/ 	.word	0x00000000
	.align		4
        /*0004*/ 	.word	0xffffffff
	.align		4
        /*0008*/ 	.word	0x00000000
	.align		4
        /*000c*/ 	.word	0xfffffffe
	.align		4
        /*0010*/ 	.word	0x00000000
	.align		4
        /*0014*/ 	.word	0xfffffffd
	.align		4
        /*0018*/ 	.word	0x00000000
	.align		4
        /*001c*/ 	.word	0xfffffffc


//--------------------- .nv.constant4             --------------------------
	.section	.nv.constant4,"a",@progbits
	.align	8
	.align		8
.nv.constant4:
        /*0000*/ 	.dword	_$_str
	.align		8
        /*0008*/ 	.dword	_$_str_$_2


//--------------------- .text.triton_poi_fused__native_batch_norm_legit_no_training_5 --------------------------
	.section	.text.triton_poi_fused__native_batch_norm_legit_no_training_5,"ax",@progbits
	.align	128
        .global         triton_poi_fused__native_batch_norm_legit_no_training_5
        .type           triton_poi_fused__native_batch_norm_legit_no_training_5,@function
        .size           triton_poi_fused__native_batch_norm_legit_no_training_5,(.L_x_1 - triton_poi_fused__native_batch_norm_legit_no_training_5)
        .other          triton_poi_fused__native_batch_norm_legit_no_training_5,@"STO_CUDA_ENTRY STV_DEFAULT"
triton_poi_fused__native_batch_norm_legit_no_training_5:
.text.triton_poi_fused__native_batch_norm_legit_no_training_5:
[----:B------:R-:W-:Y:S01]  /*0000*/  LDC R1, c[0x0][0x28] ;  /* 0x00000a00ff017b82 */ /* 0x000fe20000000800 */
[----:B------:R-:W1:Y:S07]  /*0010*/  S2R R0, SR_TID.X ;  /* 0x0000000000007919 */ /* 0x000e6e0000002100 */
[----:B------:R-:W2:Y:S01]  /*0020*/  LDC.64 R2, c[0x0][0x220] ;  /* 0x00008800ff027b82 */ /* 0x000ea20000000a00 */
[----:B------:R-:W-:Y:S01]  /*0030*/  ULDC.64 UR4, c[0x0][0x208] ;  /* 0x0000820000047ab9 */ /* 0x000fe20000000a00 */
[----:B------:R-:W3:Y:S06]  /*0040*/  S2R R7, SR_CTAID.X ;  /* 0x0000000000077919 */ /* 0x000eec0000002500 */
[----:B------:R-:W4:Y:S08]  /*0050*/  LDC.64 R8, c[0x0][0x228] ;  /* 0x00008a00ff087b82 */ /* 0x000f300000000a00 */
[----:B------:R-:W5:Y:S01]  /*0060*/  LDC.64 R10, c[0x0][0x230] ;  /* 0x00008c00ff0a7b82 */ /* 0x000f620000000a00 */
[----:B-1----:R-:W-:-:S02]  /*0070*/  SHF.L.U32 R0, R0, 0x1, RZ ;  /* 0x0000000100007819 */ /* 0x002fc400000006ff */
[----:B---3--:R-:W-:Y:S02]  /*0080*/  SHF.R.S32.HI R5, RZ, 0x16, R7 ;  /* 0x00000016ff057819 */ /* 0x008fe40000011407 */
[----:B------:R-:W-:Y:S02]  /*0090*/  LOP3.LUT R0, R0, 0x1fe, RZ, 0xc0, !PT ;  /* 0x000001fe00007812 */ /* 0x000fe400078ec0ff */
[----:B------:R-:W-:Y:S02]  /*00a0*/  SGXT R5, R5, 0x1 ;  /* 0x000000010505781a */ /* 0x000fe40000000200 */
[----:B------:R-:W-:Y:S02]  /*00b0*/  LEA R0, R7, R0, 0x9 ;  /* 0x0000000007007211 */ /* 0x000fe400078e48ff */
[----:B------:R-:W1:Y:S02]  /*00c0*/  LDC.64 R6, c[0x0][0x218] ;  /* 0x00008600ff067b82 */ /* 0x000e640000000a00 */
[----:B------:R-:W-:-:S04]  /*00d0*/  LEA.HI R5, R5, R0, RZ, 0x6 ;  /* 0x0000000005057211 */ /* 0x000fc800078f30ff */
[----:B------:R-:W-:-:S04]  /*00e0*/  LOP3.LUT R5, R5, 0xffffffc0, RZ, 0xc0, !PT ;  /* 0xffffffc005057812 */ /* 0x000fc800078ec0ff */
[----:B------:R-:W-:Y:S02]  /*00f0*/  IADD3 R13, R0, -R5, RZ ;  /* 0x80000005000d7210 */ /* 0x000fe40007ffe0ff */
[----:B------:R-:W3:Y:S03]  /*0100*/  LDC.64 R4, c[0x0][0x210] ;  /* 0x00008400ff047b82 */ /* 0x000ee60000000a00 */
[----:B--2---:R-:W-:-:S06]  /*0110*/  IMAD.WIDE R2, R13, 0x4, R2 ;  /* 0x000000040d027825 */ /* 0x004fcc00078e0202 */
[----:B------:R-:W2:Y:S01]  /*0120*/  LDG.E.EL.64 R2, desc[UR4][R2.64] ;  /* 0x0000000402027981 */ /* 0x000ea2000c2e1b00 */
[----:B-1----:R-:W-:-:S06]  /*0130*/  IMAD.WIDE R6, R13, 0x4, R6 ;  /* 0x000000040d067825 */ /* 0x002fcc00078e0206 */
[----:B------:R-:W2:Y:S01]  /*0140*/  LDG.E.EL.64 R6, desc[UR4][R6.64] ;  /* 0x0000000406067981 */ /* 0x000ea2000c2e1b00 */
[----:B---3--:R-:W-:-:S06]  /*0150*/  IMAD.WIDE R4, R0, 0x4, R4 ;  /* 0x0000000400047825 */ /* 0x008fcc00078e0204 */
[----:B------:R-:W3:Y:S01]  /*0160*/  LDG.E.64 R4, desc[UR4][R4.64] ;  /* 0x0000000404047981 */ /* 0x000ee2000c1e1b00 */
[----:B----4-:R-:W-:-:S04]  /*0170*/  IMAD.WIDE R8, R13, 0x4, R8 ;  /* 0x000000040d087825 */ /* 0x010fc800078e0208 */
[----:B-----5:R-:W-:Y:S02]  /*0180*/  IMAD.WIDE R10, R13, 0x4, R10 ;  /* 0x000000040d0a7825 */ /* 0x020fe400078e020a */
[----:B------:R-:W4:Y:S04]  /*0190*/  LDG.E.EL.64 R8, desc[UR4][R8.64] ;  /* 0x0000000408087981 */ /* 0x000f28000c2e1b00 */
[----:B------:R-:W4:Y:S01]  /*01a0*/  LDG.E.EL.64 R10, desc[UR4][R10.64] ;  /* 0x000000040a0a7981 */ /* 0x000f22000c2e1b00 */
[----:B------:R-:W-:Y:S01]  /*01b0*/  HFMA2.MMA R15, -RZ, RZ, 1.625, 0 ;  /* 0x3e800000ff0f7435 */ /* 0x000fe200000001ff */
[----:B--2---:R-:W-:Y:S01]  /*01c0*/  FADD R2, R2, 9.9999997473787516356e-06 ;  /* 0x3727c5ac02027421 */ /* 0x004fe20000000000 */
[----:B------:R-:W-:-:S03]  /*01d0*/  FADD R12, R3, 9.9999997473787516356e-06 ;  /* 0x3727c5ac030c7421 */ /* 0x000fc60000000000 */
[----:B------:R1:W2:Y:S08]  /*01e0*/  MUFU.SQRT R13, R2 ;  /* 0x00000002000d7308 */ /* 0x0002b00000002000 */
[----:B------:R-:W5:Y:S01]  /*01f0*/  MUFU.SQRT R14, R12 ;  /* 0x0000000c000e7308 */ /* 0x000f620000002000 */
[----:B-1----:R-:W1:Y:S01]  /*0200*/  LDC.64 R2, c[0x0][0x238] ;  /* 0x00008e00ff027b82 */ /* 0x002e620000000a00 */
[----:B--2---:R-:W-:-:S02]  /*0210*/  FSETP.GT.AND P0, PT, R13, 8.50705917302346158658e+37, PT ;  /* 0x7e8000000d00780b */ /* 0x004fc40003f04000 */
[----:B------:R-:W-:Y:S02]  /*0220*/  FSETP.GEU.AND P2, PT, R13, 1.175494350822287508e-38, PT ;  /* 0x008000000d00780b */ /* 0x000fe40003f4e000 */
[C---:B-----5:R-:W-:Y:S02]  /*0230*/  FSETP.GT.AND P1, PT, R14.reuse, 8.50705917302346158658e+37, PT ;  /* 0x7e8000000e00780b */ /* 0x060fe40003f24000 */
[----:B------:R-:W-:-:S07]  /*0240*/  FSETP.GEU.AND P3, PT, R14, 1.175494350822287508e-38, PT ;  /* 0x008000000e00780b */ /* 0x000fce0003f6e000 */
[----:B------:R-:W-:-:S04]  /*0250*/  @P0 FMUL R13, R13, 0.25 ;  /* 0x3e8000000d0d0820 */ /* 0x000fc80000400000 */
[----:B------:R-:W-:Y:S01]  /*0260*/  @!P2 FMUL R13, R13, 16777216 ;  /* 0x4b8000000d0da820 */ /* 0x000fe20000400000 */
[----:B------:R-:W-:-:S04]  /*0270*/  @P1 FMUL R14, R14, 0.25 ;  /* 0x3e8000000e0e1820 */ /* 0x000fc80000400000 */
[----:B------:R-:W-:Y:S01]  /*0280*/  @!P3 FMUL R14, R14, 16777216 ;  /* 0x4b8000000e0eb820 */ /* 0x000fe20000400000 */
[----:B------:R-:W2:Y:S01]  /*0290*/  MUFU.RCP R13, R13 ;  /* 0x0000000d000d7308 */ /* 0x000ea20000001000 */
[----:B------:R-:W-:-:S07]  /*02a0*/  FSEL R12, R15, 1, P0 ;  /* 0x3f8000000f0c7808 */ /* 0x000fce0000000000 */
[----:B------:R-:W5:Y:S01]  /*02b0*/  MUFU.RCP R14, R14 ;  /* 0x0000000e000e7308 */ /* 0x000f620000001000 */
[----:B------:R-:W-:Y:S01]  /*02c0*/  FSEL R15, R15, 1, P1 ;  /* 0x3f8000000f0f7808 */ /* 0x000fe20000800000 */
[----:B------:R-:W-:Y:S01]  /*02d0*/  @!P2 FMUL R12, R12, 16777216 ;  /* 0x4b8000000c0ca820 */ /* 0x000fe20000400000 */
[----:B---3--:R-:W-:-:S03]  /*02e0*/  FADD R4, R4, -R6 ;  /* 0x8000000604047221 */ /* 0x008fc60000000000 */
[----:B------:R-:W-:Y:S01]  /*02f0*/  @!P3 FMUL R15, R15, 16777216 ;  /* 0x4b8000000f0fb820 */ /* 0x000fe20000400000 */
[----:B------:R-:W-:Y:S01]  /*0300*/  FADD R5, R5, -R7 ;  /* 0x8000000705057221 */ /* 0x000fe20000000000 */
[----:B--2---:R-:W-:Y:S02]  /*0310*/  FMUL R13, R13, R12 ;  /* 0x0000000c0d0d7220 */ /* 0x004fe40000400000 */
[----:B-----5:R-:W-:Y:S02]  /*0320*/  FMUL R6, R14, R15 ;  /* 0x0000000f0e067220 */ /* 0x020fe40000400000 */
[----:B------:R-:W-:Y:S02]  /*0330*/  FMUL R13, R4, R13 ;  /* 0x0000000d040d7220 */ /* 0x000fe40000400000 */
[----:B------:R-:W-:Y:S01]  /*0340*/  FMUL R6, R5, R6 ;  /* 0x0000000605067220 */ /* 0x000fe20000400000 */
[----:B-1----:R-:W-:-:S04]  /*0350*/  IMAD.WIDE R2, R0, 0x4, R2 ;  /* 0x0000000400027825 */ /* 0x002fc800078e0202 */
[----:B----4-:R-:W-:Y:S01]  /*0360*/  FFMA R8, R8, R13, R10 ;  /* 0x0000000d08087223 */ /* 0x010fe2000000000a */
[----:B------:R-:W-:-:S05]  /*0370*/  FFMA R9, R9, R6, R11 ;  /* 0x0000000609097223 */ /* 0x000fca000000000b */
[----:B------:R-:W-:Y:S01]  /*0380*/  STG.E.64 desc[UR4][R2.64], R8 ;  /* 0x0000000802007986 */ /* 0x000fe2000c101b04 */
[----:B------:R-:W-:Y:S05]  /*0390*/  EXIT ;  /* 0x000000000000794d */ /* 0x000fea0003800000 */
.L_x_0:
[----:B------:R-:W-:-:S00]  /*03a0*/  BRA `(.L_x_0) ;  /* 0xfffffffc00fc7947 */ /* 0x000fc0000383ffff */
[----:B------:R-:W-:-:S00]  /*03b0*/  NOP ;  /* 0x0000000000007918 */ /* 0x000fc00000000000 */
        /* <DEDUP_REMOVED lines=12> */
.L_x_1:


//--------------------- .nv.global.init           --------------------------
	.section	.nv.global.init,"aw",@progbits
.nv.global.init:
	.type		_$_str,@object
	.size		_$_str,(_$_str_$_2 - _$_str)
_$_str:
        /*0000*/ 	.byte	0x5f, 0x5f, 0x43, 0x55, 0x44, 0x41, 0x5f, 0x46, 0x54, 0x5a, 0x00
	.type		_$_str_$_2,@object
	.size		_$_str_$_2,(.L_1 - _$_str_$_2)
_$_str_$_2:
        /*000b*/ 	.byte	0x5f, 0x5f, 0x43, 0x55, 0x44, 0x41, 0x5f, 0x50, 0x52, 0x45, 0x43, 0x5f, 0x53, 0x51, 0x52, 0x54
        /*001b*/ 	.byte	0x00
.L_1:


//--------------------- .nv.constant0.triton_poi_fused__native_batch_norm_legit_no_training_5 --------------------------
	.section	.nv.constant0.triton_poi_fused__native_batch_norm_legit_no_training_5,"a",@progbits
	.sectionflags	@""
	.align	4
.nv.constant0.triton_poi_fused__native_batch_norm_legit_no_training_5:
	.zero		580
